//
// Generated by NVIDIA NVVM Compiler
//
// Compiler Build ID: CL-36424714
// Cuda compilation tools, release 13.0, V13.0.88
// Based on NVVM 20.0.0
//

.version 9.0
.target sm_100
.address_size 64

	// .globl	_Z15naiveScanKernelPfS_i
.extern .shared .align 16 .b8 temp[];

.visible .entry _Z15naiveScanKernelPfS_i(
	.param .u64 .ptr .align 1 _Z15naiveScanKernelPfS_i_param_0,
	.param .u64 .ptr .align 1 _Z15naiveScanKernelPfS_i_param_1,
	.param .u32 _Z15naiveScanKernelPfS_i_param_2
)
{
	.reg .pred 	%p<6>;
	.reg .b32 	%r<18>;
	.reg .b32 	%f<9>;
	.reg .b64 	%rd<9>;

	ld.param.u64 	%rd1, [_Z15naiveScanKernelPfS_i_param_0];
	ld.param.u64 	%rd2, [_Z15naiveScanKernelPfS_i_param_1];
	ld.param.u32 	%r7, [_Z15naiveScanKernelPfS_i_param_2];
	mov.u32 	%r1, %tid.x;
	mov.u32 	%r8, %ctaid.x;
	mov.u32 	%r2, %ntid.x;
	mad.lo.s32 	%r3, %r8, %r2, %r1;
	setp.ge.s32 	%p1, %r3, %r7;
	shl.b32 	%r9, %r1, 2;
	mov.u32 	%r10, temp;
	add.s32 	%r4, %r10, %r9;
	@%p1 bra 	$L__BB0_2;
	cvta.to.global.u64 	%rd3, %rd1;
	mul.wide.s32 	%rd4, %r3, 4;
	add.s64 	%rd5, %rd3, %rd4;
	ld.global.f32 	%f3, [%rd5];
	st.shared.f32 	[%r4], %f3;
	bra.uni 	$L__BB0_3;
$L__BB0_2:
	mov.b32 	%r11, 0;
	st.shared.u32 	[%r4], %r11;
$L__BB0_3:
	bar.sync 	0;
	mov.b32 	%r17, 1;
$L__BB0_4:
	setp.lt.u32 	%p2, %r1, %r17;
	mov.f32 	%f8, 0f00000000;
	@%p2 bra 	$L__BB0_6;
	sub.s32 	%r13, %r1, %r17;
	shl.b32 	%r14, %r13, 2;
	add.s32 	%r16, %r10, %r14;
	ld.shared.f32 	%f8, [%r16];
$L__BB0_6:
	setp.lt.u32 	%p3, %r1, %r17;
	bar.sync 	0;
	@%p3 bra 	$L__BB0_8;
	ld.shared.f32 	%f5, [%r4];
	add.f32 	%f6, %f8, %f5;
	st.shared.f32 	[%r4], %f6;
$L__BB0_8:
	bar.sync 	0;
	shl.b32 	%r17, %r17, 1;
	setp.le.u32 	%p4, %r17, %r2;
	@%p4 bra 	$L__BB0_4;
	setp.ge.s32 	%p5, %r3, %r7;
	@%p5 bra 	$L__BB0_11;
	ld.shared.f32 	%f7, [%r4];
	cvta.to.global.u64 	%rd6, %rd2;
	mul.wide.s32 	%rd7, %r3, 4;
	add.s64 	%rd8, %rd6, %rd7;
	st.global.f32 	[%rd8], %f7;
$L__BB0_11:
	ret;

}


// ===== COMPILED SASS (sm_100) =====

	.target	sm_100

	.elftype	@"ET_EXEC"


//--------------------- .note.nv.tkinfo           --------------------------
	.section	.note.nv.tkinfo,"",@"SHT_NOTE"
	.sectionflags	@"SHF_NOTE_NV_TKINFO"
	.tkinfo
        /*0018*/ 	.word	0x00000002
        /*0030*/ 	.string	""
        /*0030*/ 	.string	"ptxas"
        /*0030*/ 	.string	"Cuda compilation tools, release 13.0, V13.0.88"
        /*0030*/ 	.string	"Build cuda_13.0.r13.0/compiler.36424714_0"
        /*0030*/ 	.string	"-arch sm_100 -m 64 "



//--------------------- .note.nv.cuinfo           --------------------------
	.section	.note.nv.cuinfo,"",@"SHT_NOTE"
	.sectionflags	@"SHF_NOTE_NV_CUINFO"
        /*0018*/ 	.short	0x0002
        /*001a*/ 	.short	0x0064
        /*001c*/ 	.short	0x0082
	.zero		2


//--------------------- .nv.info                  --------------------------
	.section	.nv.info,"",@"SHT_CUDA_INFO"
	.align	4


	//----- nvinfo : EIATTR_REGCOUNT
	.align		4
        /*0000*/ 	.byte	0x04, 0x2f
        /*0002*/ 	.short	(.L_1 - .L_0)
	.align		4
.L_0:
        /*0004*/ 	.word	index@(_Z15naiveScanKernelPfS_i)
        /*0008*/ 	.word	0x0000000c


	//----- nvinfo : EIATTR_FRAME_SIZE
	.align		4
.L_1:
        /*000c*/ 	.byte	0x04, 0x11
        /*000e*/ 	.short	(.L_3 - .L_2)
	.align		4
.L_2:
        /*0010*/ 	.word	index@(_Z15naiveScanKernelPfS_i)
        /*0014*/ 	.word	0x00000000


	//----- nvinfo : EIATTR_MIN_STACK_SIZE
	.align		4
.L_3:
        /*0018*/ 	.byte	0x04, 0x12
        /*001a*/ 	.short	(.L_5 - .L_4)
	.align		4
.L_4:
        /*001c*/ 	.word	index@(_Z15naiveScanKernelPfS_i)
        /*0020*/ 	.word	0x00000000
.L_5:


//--------------------- .nv.compat                --------------------------
	.section	.nv.compat,"",@"SHT_CUDA_COMPAT_INFO"
	.align	4
        /*0000*/ 	.byte	0x02, 0x09, 0x00, 0x00, 0x02, 0x02, 0x01, 0x00, 0x02, 0x05, 0x05, 0x00, 0x03, 0x07, 0x01, 0x01
        /*0010*/ 	.byte	0x02, 0x03, 0x00, 0x00, 0x02, 0x06, 0x01, 0x00, 0x04, 0x0b, 0x08, 0x00, 0x09, 0x00, 0x00, 0x00
        /*0020*/ 	.byte	0x00, 0x00, 0x00, 0x00


//--------------------- .nv.info._Z15naiveScanKernelPfS_i --------------------------
	.section	.nv.info._Z15naiveScanKernelPfS_i,"",@"SHT_CUDA_INFO"
	.sectionflags	@""
	.align	4


	//----- nvinfo : EIATTR_CUDA_API_VERSION
	.align		4
        /*0000*/ 	.byte	0x04, 0x37
        /*0002*/ 	.short	(.L_7 - .L_6)
.L_6:
        /*0004*/ 	.word	0x00000082


	//----- nvinfo : EIATTR_KPARAM_INFO
	.align		4
.L_7:
        /*0008*/ 	.byte	0x04, 0x17
        /*000a*/ 	.short	(.L_9 - .L_8)
.L_8:
        /*000c*/ 	.word	0x00000000
        /*0010*/ 	.short	0x0002
        /*0012*/ 	.short	0x0010
        /*0014*/ 	.byte	0x00, 0xf0, 0x11, 0x00


	//----- nvinfo : EIATTR_KPARAM_INFO
	.align		4
.L_9:
        /*0018*/ 	.byte	0x04, 0x17
        /*001a*/ 	.short	(.L_11 - .L_10)
.L_10:
        /*001c*/ 	.word	0x00000000
        /*0020*/ 	.short	0x0001
        /*0022*/ 	.short	0x0008
        /*0024*/ 	.byte	0x00, 0xf5, 0x21, 0x00


	//----- nvinfo : EIATTR_KPARAM_INFO
	.align		4
.L_11:
        /*0028*/ 	.byte	0x04, 0x17
        /*002a*/ 	.short	(.L_13 - .L_12)
.L_12:
        /*002c*/ 	.word	0x00000000
        /*0030*/ 	.short	0x0000
        /*0032*/ 	.short	0x0000
        /*0034*/ 	.byte	0x00, 0xf5, 0x21, 0x00


	//----- nvinfo : EIATTR_SPARSE_MMA_MASK
	.align		4
.L_13:
        /*0038*/ 	.byte	0x03, 0x50
        /*003a*/ 	.short	0x0000


	//----- nvinfo : EIATTR_MAXREG_COUNT
	.align		4
        /*003c*/ 	.byte	0x03, 0x1b
        /*003e*/ 	.short	0x00ff


	//----- nvinfo : EIATTR_NUM_BARRIERS
	.align		4
        /*0040*/ 	.byte	0x02, 0x4c
        /*0042*/ 	.byte	0x01
	.zero		1


	//----- nvinfo : EIATTR_MERCURY_ISA_VERSION
	.align		4
        /*0044*/ 	.byte	0x03, 0x5f
        /*0046*/ 	.short	0x0101


	//----- nvinfo : EIATTR_VRC_CTA_INIT_COUNT
	.align		4
        /*0048*/ 	.byte	0x02, 0x4a
	.zero		1
	.zero		1


	//----- nvinfo : EIATTR_EXIT_INSTR_OFFSETS
	.align		4
        /*004c*/ 	.byte	0x04, 0x1c
        /*004e*/ 	.short	(.L_15 - .L_14)


	//   ....[0]....
.L_14:
        /*0050*/ 	.word	0x00000220


	//   ....[1]....
        /*0054*/ 	.word	0x00000270


	//----- nvinfo : EIATTR_CBANK_PARAM_SIZE
	.align		4
.L_15:
        /*0058*/ 	.byte	0x03, 0x19
        /*005a*/ 	.short	0x0014


	//----- nvinfo : EIATTR_PARAM_CBANK
	.align		4
        /*005c*/ 	.byte	0x04, 0x0a
        /*005e*/ 	.short	(.L_17 - .L_16)
	.align		4
.L_16:
        /*0060*/ 	.word	index@(.nv.constant0._Z15naiveScanKernelPfS_i)
        /*0064*/ 	.short	0x0380
        /*0066*/ 	.short	0x0014


	//----- nvinfo : EIATTR_SW_WAR
	.align		4
.L_17:
        /*0068*/ 	.byte	0x04, 0x36
        /*006a*/ 	.short	(.L_19 - .L_18)
.L_18:
        /*006c*/ 	.word	0x00000008
.L_19:


//--------------------- .nv.callgraph             --------------------------
	.section	.nv.callgraph,"",@"SHT_CUDA_CALLGRAPH"
	.align	4
	.sectionentsize	8
	.align		4
        /*0000*/ 	.word	0x00000000
	.align		4
        /*0004*/ 	.word	0xffffffff
	.align		4
        /*0008*/ 	.word	0x00000000
	.align		4
        /*000c*/ 	.word	0xfffffffe
	.align		4
        /*0010*/ 	.word	0x00000000
	.align		4
        /*0014*/ 	.word	0xfffffffd
	.align		4
        /*0018*/ 	.word	0x00000000
	.align		4
        /*001c*/ 	.word	0xfffffffc


//--------------------- .text._Z15naiveScanKernelPfS_i --------------------------
	.section	.text._Z15naiveScanKernelPfS_i,"ax",@progbits
	.align	128
        .global         _Z15naiveScanKernelPfS_i
        .type           _Z15naiveScanKernelPfS_i,@function
        .size           _Z15naiveScanKernelPfS_i,(.L_x_2 - _Z15naiveScanKernelPfS_i)
        .other          _Z15naiveScanKernelPfS_i,@"STO_CUDA_ENTRY STV_DEFAULT"
_Z15naiveScanKernelPfS_i:
.text._Z15naiveScanKernelPfS_i:
[----:B------:R-:W-:Y:S01]  /*0000*/  LDC R1, c[0x0][0x37c] ;  /* 0x0000df00ff017b82 */ /* 0x000fe20000000800 */
[----:B------:R-:W0:Y:S07]  /*0010*/  S2R R4, SR_TID.X ;  /* 0x0000000000047919 */ /* 0x000e2e0000002100 */
[----:B------:R-:W0:Y:S01]  /*0020*/  S2UR UR4, SR_CTAID.X ;  /* 0x00000000000479c3 */ /* 0x000e220000002500 */
[----:B------:R-:W1:Y:S01]  /*0030*/  LDCU UR5, c[0x0][0x390] ;  /* 0x00007200ff0577ac */ /* 0x000e620008000800 */
[----:B------:R-:W2:Y:S06]  /*0040*/  LDCU.64 UR6, c[0x0][0x358] ;  /* 0x00006b00ff0677ac */ /* 0x000eac0008000a00 */
[----:B------:R-:W0:Y:S02]  /*0050*/  LDC R9, c[0x0][0x360] ;  /* 0x0000d800ff097b82 */ /* 0x000e240000000800 */
[----:B0-----:R-:W-:-:S05]  /*0060*/  IMAD R5, R9, UR4, R4 ;  /* 0x0000000409057c24 */ /* 0x001fca000f8e0204 */
[----:B-1----:R-:W-:-:S13]  /*0070*/  ISETP.GE.AND P0, PT, R5, UR5, PT ;  /* 0x0000000505007c0c */ /* 0x002fda000bf06270 */
[----:B------:R-:W0:Y:S02]  /*0080*/  @!P0 LDC.64 R2, c[0x0][0x380] ;  /* 0x0000e000ff028b82 */ /* 0x000e240000000a00 */
[----:B0-----:R-:W-:-:S06]  /*0090*/  @!P0 IMAD.WIDE R2, R5, 0x4, R2 ;  /* 0x0000000405028825 */ /* 0x001fcc00078e0202 */
[----:B--2---:R-:W2:Y:S01]  /*00a0*/  @!P0 LDG.E R3, desc[UR6][R2.64] ;  /* 0x0000000602038981 */ /* 0x004ea2000c1e1900 */
[----:B------:R-:W0:Y:S01]  /*00b0*/  S2UR UR5, SR_CgaCtaId ;  /* 0x00000000000579c3 */ /* 0x000e220000008800 */
[----:B------:R-:W-:Y:S02]  /*00c0*/  UMOV UR4, 0x400 ;  /* 0x0000040000047882 */ /* 0x000fe40000000000 */
[----:B0-----:R-:W-:-:S03]  /*00d0*/  ULEA UR4, UR5, UR4, 0x18 ;  /* 0x0000000405047291 */ /* 0x001fc6000f8ec0ff */
[----:B------:R-:W-:-:S03]  /*00e0*/  UMOV UR5, 0x1 ;  /* 0x0000000100057882 */ /* 0x000fc60000000000 */
[----:B------:R-:W-:-:S05]  /*00f0*/  LEA R0, R4, UR4, 0x2 ;  /* 0x0000000404007c11 */ /* 0x000fca000f8e10ff */
[----:B--2---:R0:W-:Y:S04]  /*0100*/  @!P0 STS [R0], R3 ;  /* 0x0000000300008388 */ /* 0x0041e80000000800 */
[----:B------:R0:W-:Y:S01]  /*0110*/  @P0 STS [R0], RZ ;  /* 0x000000ff00000388 */ /* 0x0001e20000000800 */
[----:B------:R-:W-:Y:S06]  /*0120*/  BAR.SYNC.DEFER_BLOCKING 0x0 ;  /* 0x0000000000007b1d */ /* 0x000fec0000010000 */
.L_x_0:
[----:B------:R-:W-:Y:S01]  /*0130*/  ISETP.GE.U32.AND P0, PT, R4, UR5, PT ;  /* 0x0000000504007c0c */ /* 0x000fe2000bf06070 */
[----:B------:R-:W-:-:S12]  /*0140*/  IMAD.MOV.U32 R2, RZ, RZ, RZ ;  /* 0x000000ffff027224 */ /* 0x000fd800078e00ff */
[----:B0-----:R-:W-:Y:S01]  /*0150*/  @P0 VIADD R3, R4, -UR5 ;  /* 0x8000000504030c36 */ /* 0x001fe20008000000 */
[----:B------:R-:W-:-:S04]  /*0160*/  USHF.L.U32 UR5, UR5, 0x1, URZ ;  /* 0x0000000105057899 */ /* 0x000fc800080006ff */
[----:B------:R-:W-:-:S05]  /*0170*/  @P0 LEA R3, R3, UR4, 0x2 ;  /* 0x0000000403030c11 */ /* 0x000fca000f8e10ff */
[----:B------:R-:W-:Y:S01]  /*0180*/  @P0 LDS R2, [R3] ;  /* 0x0000000003020984 */ /* 0x000fe20000000800 */
[----:B------:R-:W-:Y:S06]  /*0190*/  BAR.SYNC.DEFER_BLOCKING 0x0 ;  /* 0x0000000000007b1d */ /* 0x000fec0000010000 */
[----:B------:R-:W0:Y:S02]  /*01a0*/  @P0 LDS R7, [R0] ;  /* 0x0000000000070984 */ /* 0x000e240000000800 */
[----:B0-----:R-:W-:-:S05]  /*01b0*/  @P0 FADD R7, R7, R2 ;  /* 0x0000000207070221 */ /* 0x001fca0000000000 */
[----:B------:R1:W-:Y:S01]  /*01c0*/  @P0 STS [R0], R7 ;  /* 0x0000000700000388 */ /* 0x0003e20000000800 */
[----:B------:R-:W-:Y:S01]  /*01d0*/  BAR.SYNC.DEFER_BLOCKING 0x0 ;  /* 0x0000000000007b1d */ /* 0x000fe20000010000 */
[----:B------:R-:W-:-:S13]  /*01e0*/  ISETP.LT.U32.AND P0, PT, R9, UR5, PT ;  /* 0x0000000509007c0c */ /* 0x000fda000bf01070 */
[----:B-1----:R-:W-:Y:S05]  /*01f0*/  @!P0 BRA `(.L_x_0) ;  /* 0xfffffffc00cc8947 */ /* 0x002fea000383ffff */
[----:B------:R-:W0:Y:S02]  /*0200*/  LDCU UR4, c[0x0][0x390] ;  /* 0x00007200ff0477ac */ /* 0x000e240008000800 */
[----:B0-----:R-:W-:-:S13]  /*0210*/  ISETP.GE.AND P0, PT, R5, UR4, PT ;  /* 0x0000000405007c0c */ /* 0x001fda000bf06270 */
[----:B------:R-:W-:Y:S05]  /*0220*/  @P0 EXIT ;  /* 0x000000000000094d */ /* 0x000fea0003800000 */
[----:B------:R-:W0:Y:S01]  /*0230*/  LDS R7, [R0] ;  /* 0x0000000000077984 */ /* 0x000e220000000800 */
[----:B------:R-:W1:Y:S02]  /*0240*/  LDC.64 R2, c[0x0][0x388] ;  /* 0x0000e200ff027b82 */ /* 0x000e640000000a00 */
[----:B-1----:R-:W-:-:S05]  /*0250*/  IMAD.WIDE R2, R5, 0x4, R2 ;  /* 0x0000000405027825 */ /* 0x002fca00078e0202 */
[----:B0-----:R-:W-:Y:S01]  /*0260*/  STG.E desc[UR6][R2.64], R7 ;  /* 0x0000000702007986 */ /* 0x001fe2000c101906 */
[----:B------:R-:W-:Y:S05]  /*0270*/  EXIT ;  /* 0x000000000000794d */ /* 0x000fea0003800000 */
.L_x_1:
[----:B------:R-:W-:-:S00]  /*0280*/  BRA `(.L_x_1) ;  /* 0xfffffffc00fc7947 */ /* 0x000fc0000383ffff */
[----:B------:R-:W-:-:S00]  /*0290*/  NOP ;  /* 0x0000000000007918 */ /* 0x000fc00000000000 */
        /* <DEDUP_REMOVED lines=14> */
.L_x_2:


//--------------------- .nv.shared._Z15naiveScanKernelPfS_i --------------------------
	.section	.nv.shared._Z15naiveScanKernelPfS_i,"aw",@nobits
	.sectionflags	@""
	.align	16
	.zero		1024


//--------------------- .nv.shared.reserved.0     --------------------------
	.section	.nv.shared.reserved.0,"aw",@nobits
	.weak		__nv_reservedSMEM_offset_0_alias
	.size		__nv_reservedSMEM_offset_0_alias, 0, 64
	.other		__nv_reservedSMEM_offset_0_alias,@"STO_CUDA_RESERVED_SHARED STV_DEFAULT"
__nv_reservedSMEM_offset_0_alias:
	.zero		0
	.zero		64


//--------------------- .nv.constant0._Z15naiveScanKernelPfS_i --------------------------
	.section	.nv.constant0._Z15naiveScanKernelPfS_i,"a",@progbits
	.sectionflags	@""
	.align	4
.nv.constant0._Z15naiveScanKernelPfS_i:
	.zero		916


//--------------------- SYMBOLS --------------------------

	.type		.nv.reservedSmem.offset0,@object
	.size		.nv.reservedSmem.offset0,0x4
	.type		.nv.reservedSmem.cap,@object
	.size		.nv.reservedSmem.cap,0x4
